	.headerflags	@"EF_CUDA_TEXMODE_UNIFIED EF_CUDA_64BIT_ADDRESS EF_CUDA_ACCELERATORS EF_CUDA_SM90 EF_CUDA_VIRTUAL_SM(EF_CUDA_SM90)"
	.elftype	@"ET_EXEC"


//--------------------- .nv.info                  --------------------------
	.section	.nv.info,"",@"SHT_CUDA_INFO"
	.align	4


	//----- nvinfo : EIATTR_REGCOUNT
	.align		4
        /*0000*/ 	.byte	0x04, 0x2f
        /*0002*/ 	.short	(.L_2 - .L_1)
	.align		4
.L_1:
        /*0004*/ 	.word	index@(triton_poi_fused_add_native_layer_norm_3)
        /*0008*/ 	.word	0x0000001a


	//----- nvinfo : EIATTR_MIN_STACK_SIZE
	.align		4
.L_2:
        /*000c*/ 	.byte	0x04, 0x12
        /*000e*/ 	.short	(.L_4 - .L_3)
	.align		4
.L_3:
        /*0010*/ 	.word	index@(triton_poi_fused_add_native_layer_norm_3)
        /*0014*/ 	.word	0x00000000


	//----- nvinfo : EIATTR_FRAME_SIZE
	.align		4
.L_4:
        /*0018*/ 	.byte	0x04, 0x11
        /*001a*/ 	.short	(.L_6 - .L_5)
	.align		4
.L_5:
        /*001c*/ 	.word	index@(triton_poi_fused_add_native_layer_norm_3)
        /*0020*/ 	.word	0x00000000


	//----- nvinfo : EIATTR_MIN_STACK_SIZE
	.align		4
.L_6:
        /*0024*/ 	.byte	0x04, 0x12
        /*0026*/ 	.short	(.L_8 - .L_7)
	.align		4
.L_7:
        /*0028*/ 	.word	index@(triton_poi_fused_add_native_layer_norm_3)
        /*002c*/ 	.word	0x00000000
.L_8:


//--------------------- .nv.info.triton_poi_fused_add_native_layer_norm_3 --------------------------
	.section	.nv.info.triton_poi_fused_add_native_layer_norm_3,"",@"SHT_CUDA_INFO"
	.sectionflags	@""
	.align	4


	//----- nvinfo : EIATTR_CUDA_API_VERSION
	.align		4
        /*0000*/ 	.byte	0x04, 0x37
        /*0002*/ 	.short	(.L_10 - .L_9)
.L_9:
        /*0004*/ 	.word	0x0000007c


	//----- nvinfo : EIATTR_KPARAM_INFO
	.align		4
.L_10:
        /*0008*/ 	.byte	0x04, 0x17
        /*000a*/ 	.short	(.L_12 - .L_11)
.L_11:
        /*000c*/ 	.word	0x00000000
        /*0010*/ 	.short	0x0007
        /*0012*/ 	.short	0x0038
        /*0014*/ 	.byte	0x00, 0xf0, 0x11, 0x00


	//----- nvinfo : EIATTR_KPARAM_INFO
	.align		4
.L_12:
        /*0018*/ 	.byte	0x04, 0x17
        /*001a*/ 	.short	(.L_14 - .L_13)
.L_13:
        /*001c*/ 	.word	0x00000000
        /*0020*/ 	.short	0x0006
        /*0022*/ 	.short	0x0030
        /*0024*/ 	.byte	0x00, 0xf4, 0x21, 0x00


	//----- nvinfo : EIATTR_KPARAM_INFO
	.align		4
.L_14:
        /*0028*/ 	.byte	0x04, 0x17
        /*002a*/ 	.short	(.L_16 - .L_15)
.L_15:
        /*002c*/ 	.word	0x00000000
        /*0030*/ 	.short	0x0005
        /*0032*/ 	.short	0x0028
        /*0034*/ 	.byte	0x00, 0xf4, 0x21, 0x00


	//----- nvinfo : EIATTR_KPARAM_INFO
	.align		4
.L_16:
        /*0038*/ 	.byte	0x04, 0x17
        /*003a*/ 	.short	(.L_18 - .L_17)
.L_17:
        /*003c*/ 	.word	0x00000000
        /*0040*/ 	.short	0x0004
        /*0042*/ 	.short	0x0020
        /*0044*/ 	.byte	0x00, 0xf4, 0x21, 0x00


	//----- nvinfo : EIATTR_KPARAM_INFO
	.align		4
.L_18:
        /*0048*/ 	.byte	0x04, 0x17
        /*004a*/ 	.short	(.L_20 - .L_19)
.L_19:
        /*004c*/ 	.word	0x00000000
        /*0050*/ 	.short	0x0003
        /*0052*/ 	.short	0x0018
        /*0054*/ 	.byte	0x00, 0xf4, 0x21, 0x00


	//----- nvinfo : EIATTR_KPARAM_INFO
	.align		4
.L_20:
        /*0058*/ 	.byte	0x04, 0x17
        /*005a*/ 	.short	(.L_22 - .L_21)
.L_21:
        /*005c*/ 	.word	0x00000000
        /*0060*/ 	.short	0x0002
        /*0062*/ 	.short	0x0010
        /*0064*/ 	.byte	0x00, 0xf4, 0x21, 0x00


	//----- nvinfo : EIATTR_KPARAM_INFO
	.align		4
.L_22:
        /*0068*/ 	.byte	0x04, 0x17
        /*006a*/ 	.short	(.L_24 - .L_23)
.L_23:
        /*006c*/ 	.word	0x00000000
        /*0070*/ 	.short	0x0001
        /*0072*/ 	.short	0x0008
        /*0074*/ 	.byte	0x00, 0xf4, 0x21, 0x00


	//----- nvinfo : EIATTR_KPARAM_INFO
	.align		4
.L_24:
        /*0078*/ 	.byte	0x04, 0x17
        /*007a*/ 	.short	(.L_26 - .L_25)
.L_25:
        /*007c*/ 	.word	0x00000000
        /*0080*/ 	.short	0x0000
        /*0082*/ 	.short	0x0000
        /*0084*/ 	.byte	0x00, 0xf4, 0x21, 0x00


	//----- nvinfo : EIATTR_SPARSE_MMA_MASK
	.align		4
.L_26:
        /*0088*/ 	.byte	0x03, 0x50
        /*008a*/ 	.short	0x0000


	//----- nvinfo : EIATTR_MAXREG_COUNT
	.align		4
        /*008c*/ 	.byte	0x03, 0x1b
        /*008e*/ 	.short	0x00ff


	//----- nvinfo : EIATTR_EXIT_INSTR_OFFSETS
	.align		4
        /*0090*/ 	.byte	0x04, 0x1c
        /*0092*/ 	.short	(.L_28 - .L_27)


	//   ....[0]....
.L_27:
        /*0094*/ 	.word	0x000003a0


	//   ....[1]....
        /*0098*/ 	.word	0x000003c0


	//----- nvinfo : EIATTR_REQNTID
	.align		4
.L_28:
        /*009c*/ 	.byte	0x04, 0x10
        /*009e*/ 	.short	(.L_30 - .L_29)
.L_29:
        /*00a0*/ 	.word	0x00000080
        /*00a4*/ 	.word	0x00000001
        /*00a8*/ 	.word	0x00000001


	//----- nvinfo : EIATTR_CBANK_PARAM_SIZE
	.align		4
.L_30:
        /*00ac*/ 	.byte	0x03, 0x19
        /*00ae*/ 	.short	0x003c


	//----- nvinfo : EIATTR_PARAM_CBANK
	.align		4
        /*00b0*/ 	.byte	0x04, 0x0a
        /*00b2*/ 	.short	(.L_32 - .L_31)
	.align		4
.L_31:
        /*00b4*/ 	.word	index@(.nv.constant0.triton_poi_fused_add_native_layer_norm_3)
        /*00b8*/ 	.short	0x0210
        /*00ba*/ 	.short	0x003c


	//----- nvinfo : EIATTR_SW_WAR
	.align		4
.L_32:
        /*00bc*/ 	.byte	0x04, 0x36
        /*00be*/ 	.short	(.L_34 - .L_33)
.L_33:
        /*00c0*/ 	.word	0x00000008
.L_34:


//--------------------- .nv.callgraph             --------------------------
	.section	.nv.callgraph,"",@"SHT_CUDA_CALLGRAPH"
	.align	4
	.sectionentsize	8
	.align		4
        /*0000*/ 	.word	0x00000000
	.align		4
        /*0004*/ 	.word	0xffffffff
	.align		4
        /*0008*/ 	.word	0x00000000
	.align		4
        /*000c*/ 	.word	0xfffffffe
	.align		4
        /*0010*/ 	.word	0x00000000
	.align		4
        /*0014*/ 	.word	0xfffffffd
	.align		4
        /*0018*/ 	.word	0x00000000
	.align		4
        /*001c*/ 	.word	0xfffffffc


//--------------------- .nv.constant4             --------------------------
	.section	.nv.constant4,"a",@progbits
	.align	8
	.align		8
.nv.constant4:
        /*0000*/ 	.dword	_$_str


//--------------------- .text.triton_poi_fused_add_native_layer_norm_3 --------------------------
	.section	.text.triton_poi_fused_add_native_layer_norm_3,"ax",@progbits
	.align	128
        .global         triton_poi_fused_add_native_layer_norm_3
        .type           triton_poi_fused_add_native_layer_norm_3,@function
        .size           triton_poi_fused_add_native_layer_norm_3,(.L_x_1 - triton_poi_fused_add_native_layer_norm_3)
        .other          triton_poi_fused_add_native_layer_norm_3,@"STO_CUDA_ENTRY STV_DEFAULT"
triton_poi_fused_add_native_layer_norm_3:
.text.triton_poi_fused_add_native_layer_norm_3:
[----:B------:R-:W0:Y:S01]  /*0000*/  LDC R1, c[0x0][0x28] ;  /* 0x00000a00ff017b82 */ /* 0x000e220000000800 */
[----:B------:R-:W1:Y:S07]  /*0010*/  S2R R0, SR_TID.X ;  /* 0x0000000000007919 */ /* 0x000e6e0000002100 */
[----:B------:R-:W2:Y:S01]  /*0020*/  LDC.64 R6, c[0x0][0x228] ;  /* 0x00008a00ff067b82 */ /* 0x000ea20000000a00 */
[----:B------:R-:W-:Y:S01]  /*0030*/  ULDC.64 UR4, c[0x0][0x208] ;  /* 0x0000820000047ab9 */ /* 0x000fe20000000a00 */
[----:B------:R-:W3:Y:S06]  /*0040*/  S2R R3, SR_CTAID.X ;  /* 0x0000000000037919 */ /* 0x000eec0000002500 */
[----:B------:R-:W4:Y:S08]  /*0050*/  LDC.64 R12, c[0x0][0x218] ;  /* 0x00008600ff0c7b82 */ /* 0x000f300000000a00 */
[----:B------:R-:W5:Y:S08]  /*0060*/  LDC.64 R14, c[0x0][0x210] ;  /* 0x00008400ff0e7b82 */ /* 0x000f700000000a00 */
[----:B------:R-:W5:Y:S01]  /*0070*/  LDC.64 R10, c[0x0][0x220] ;  /* 0x00008800ff0a7b82 */ /* 0x000f620000000a00 */
[----:B-1----:R-:W-:-:S04]  /*0080*/  SHF.L.U32 R0, R0, 0x1, RZ ;  /* 0x0000000100007819 */ /* 0x002fc800000006ff */
[----:B------:R-:W-:-:S04]  /*0090*/  LOP3.LUT R0, R0, 0xfe, RZ, 0xc0, !PT ;  /* 0x000000fe00007812 */ /* 0x000fc800078ec0ff */
[----:B---3--:R-:W-:Y:S02]  /*00a0*/  LEA R0, R3, R0, 0x8 ;  /* 0x0000000003007211 */ /* 0x008fe400078e40ff */
[----:B------:R-:W-:Y:S02]  /*00b0*/  SHF.R.S32.HI R3, RZ, 0x17, R3 ;  /* 0x00000017ff037819 */ /* 0x000fe40000011403 */
[----:B------:R-:W-:Y:S02]  /*00c0*/  SHF.R.S32.HI R5, RZ, 0x1f, R0 ;  /* 0x0000001fff057819 */ /* 0x000fe40000011400 */
[----:B------:R-:W-:Y:S02]  /*00d0*/  SGXT R3, R3, 0x1 ;  /* 0x000000010303781a */ /* 0x000fe40000000200 */
[-C--:B------:R-:W-:Y:S02]  /*00e0*/  LEA.HI R18, R5, R0.reuse, RZ, 0x2 ;  /* 0x0000000005127211 */ /* 0x080fe400078f10ff */
[----:B------:R-:W-:Y:S01]  /*00f0*/  ISETP.GE.AND P0, PT, R0, 0x100, PT ;  /* 0x000001000000780c */ /* 0x000fe20003f06270 */
[----:B------:R-:W1:Y:S01]  /*0100*/  LDC.64 R4, c[0x0][0x230] ;  /* 0x00008c00ff047b82 */ /* 0x000e620000000a00 */
[----:B------:R-:W-:-:S02]  /*0110*/  LEA.HI R9, R3, R0, RZ, 0x6 ;  /* 0x0000000003097211 */ /* 0x000fc400078f30ff */
[----:B------:R-:W-:Y:S02]  /*0120*/  SHF.R.S32.HI R19, RZ, 0x2, R18 ;  /* 0x00000002ff137819 */ /* 0x000fe40000011412 */
[----:B------:R-:W-:Y:S02]  /*0130*/  LOP3.LUT R17, R9, 0xffffffc0, RZ, 0xc0, !PT ;  /* 0xffffffc009117812 */ /* 0x000fe400078ec0ff */
[----:B------:R-:W-:Y:S01]  /*0140*/  CS2R R8, SRZ ;  /* 0x0000000000087805 */ /* 0x000fe2000001ff00 */
[----:B------:R-:W3:Y:S01]  /*0150*/  LDC.64 R2, c[0x0][0x238] ;  /* 0x00008e00ff027b82 */ /* 0x000ee20000000a00 */
[----:B--2---:R-:W-:Y:S01]  /*0160*/  IMAD.WIDE R20, R19, 0x4, R6 ;  /* 0x0000000413147825 */ /* 0x004fe200078e0206 */
[----:B------:R-:W-:-:S04]  /*0170*/  IADD3 R17, R0, -R17, RZ ;  /* 0x8000001100117210 */ /* 0x000fc80007ffe0ff */
[----:B------:R-:W2:Y:S01]  /*0180*/  @!P0 LDG.E.EL R8, desc[UR4][R20.64] ;  /* 0x0000000414088981 */ /* 0x000ea2000c2e1900 */
[----:B----4-:R-:W-:-:S03]  /*0190*/  IMAD.WIDE R12, R17, 0x4, R12 ;  /* 0x00000004110c7825 */ /* 0x010fc600078e020c */
[----:B------:R1:W4:Y:S01]  /*01a0*/  @!P0 LDG.E.EL R9, desc[UR4][R20.64] ;  /* 0x0000000414098981 */ /* 0x000322000c2e1900 */
[----:B-----5:R-:W-:Y:S01]  /*01b0*/  IMAD.WIDE R16, R0, 0x4, R14 ;  /* 0x0000000400107825 */ /* 0x020fe200078e020e */
[----:B------:R-:W-:Y:S02]  /*01c0*/  CS2R R6, SRZ ;  /* 0x0000000000067805 */ /* 0x000fe4000001ff00 */
[----:B------:R-:W-:Y:S01]  /*01d0*/  LOP3.LUT R23, R18, 0xfffffffc, RZ, 0xc0, !PT ;  /* 0xfffffffc12177812 */ /* 0x000fe200078ec0ff */
[----:B0-----:R-:W-:Y:S01]  /*01e0*/  IMAD.WIDE R14, R19, 0x4, R10 ;  /* 0x00000004130e7825 */ /* 0x001fe200078e020a */
[----:B------:R-:W-:Y:S02]  /*01f0*/  CS2R R10, SRZ ;  /* 0x00000000000a7805 */ /* 0x000fe4000001ff00 */
[----:B------:R-:W-:Y:S02]  /*0200*/  CS2R R18, SRZ ;  /* 0x0000000000127805 */ /* 0x000fe4000001ff00 */
[----:B------:R-:W-:Y:S01]  /*0210*/  IADD3 R23, R0, -R23, RZ ;  /* 0x8000001700177210 */ /* 0x000fe20007ffe0ff */
[----:B------:R-:W5:Y:S04]  /*0220*/  @!P0 LDG.E.64 R6, desc[UR4][R16.64] ;  /* 0x0000000410068981 */ /* 0x000f68000c1e1b00 */
[----:B------:R0:W5:Y:S01]  /*0230*/  @!P0 LDG.E.EL.64 R10, desc[UR4][R12.64] ;  /* 0x000000040c0a8981 */ /* 0x000162000c2e1b00 */
[----:B-1----:R-:W-:Y:S01]  /*0240*/  IMAD.WIDE R20, R23, 0x4, R4 ;  /* 0x0000000417147825 */ /* 0x002fe200078e0204 */
[----:B------:R-:W-:-:S02]  /*0250*/  CS2R R4, SRZ ;  /* 0x0000000000047805 */ /* 0x000fc4000001ff00 */
[----:B------:R-:W5:Y:S01]  /*0260*/  @!P0 LDG.E.EL R19, desc[UR4][R14.64] ;  /* 0x000000040e138981 */ /* 0x000f62000c2e1900 */
[----:B---3--:R-:W-:Y:S01]  /*0270*/  IMAD.WIDE R22, R23, 0x4, R2 ;  /* 0x0000000417167825 */ /* 0x008fe200078e0202 */
[----:B------:R-:W-:Y:S02]  /*0280*/  CS2R R2, SRZ ;  /* 0x0000000000027805 */ /* 0x000fe4000001ff00 */
[----:B------:R-:W3:Y:S01]  /*0290*/  @!P0 LDG.E.EL R18, desc[UR4][R14.64] ;  /* 0x000000040e128981 */ /* 0x000ee2000c2e1900 */
[----:B0-----:R-:W0:Y:S03]  /*02a0*/  LDC.64 R12, c[0x0][0x240] ;  /* 0x00009000ff0c7b82 */ /* 0x001e260000000a00 */
[----:B------:R-:W3:Y:S04]  /*02b0*/  @!P0 LDG.E.EL.64 R4, desc[UR4][R20.64] ;  /* 0x0000000414048981 */ /* 0x000ee8000c2e1b00 */
[----:B------:R-:W3:Y:S01]  /*02c0*/  @!P0 LDG.E.EL.64 R2, desc[UR4][R22.64] ;  /* 0x0000000416028981 */ /* 0x000ee2000c2e1b00 */
[----:B0-----:R-:W-:-:S04]  /*02d0*/  IMAD.WIDE R12, R0, 0x4, R12 ;  /* 0x00000004000c7825 */ /* 0x001fc800078e020c */
[----:B--2---:R-:W-:Y:S01]  /*02e0*/  FADD R8, R8, 9.9999997473787516356e-06 ;  /* 0x3727c5ac08087421 */ /* 0x004fe20000000000 */
[----:B----4-:R-:W-:-:S05]  /*02f0*/  FADD R9, R9, 9.9999997473787516356e-06 ;  /* 0x3727c5ac09097421 */ /* 0x010fca0000000000 */
[----:B------:R-:W0:Y:S08]  /*0300*/  MUFU.RSQ R8, R8 ;  /* 0x0000000800087308 */ /* 0x000e300000001400 */
[----:B------:R-:W1:Y:S01]  /*0310*/  MUFU.RSQ R9, R9 ;  /* 0x0000000900097308 */ /* 0x000e620000001400 */
[----:B-----5:R-:W-:Y:S01]  /*0320*/  FADD R6, R10, R6 ;  /* 0x000000060a067221 */ /* 0x020fe20000000000 */
[----:B------:R-:W-:-:S03]  /*0330*/  FADD R7, R11, R7 ;  /* 0x000000070b077221 */ /* 0x000fc60000000000 */
[----:B------:R-:W-:Y:S01]  /*0340*/  FADD R19, R6, -R19 ;  /* 0x8000001306137221 */ /* 0x000fe20000000000 */
[----:B---3--:R-:W-:-:S03]  /*0350*/  FADD R18, R7, -R18 ;  /* 0x8000001207127221 */ /* 0x008fc60000000000 */
[----:B0-----:R-:W-:Y:S01]  /*0360*/  FMUL R19, R8, R19 ;  /* 0x0000001308137220 */ /* 0x001fe20000400000 */
[----:B-1----:R-:W-:-:S03]  /*0370*/  FMUL R18, R9, R18 ;  /* 0x0000001209127220 */ /* 0x002fc60000400000 */
[----:B------:R-:W-:Y:S01]  /*0380*/  FFMA R2, R19, R4, R2 ;  /* 0x0000000413027223 */ /* 0x000fe20000000002 */
[----:B------:R-:W-:Y:S01]  /*0390*/  FFMA R3, R18, R5, R3 ;  /* 0x0000000512037223 */ /* 0x000fe20000000003 */
[----:B------:R-:W-:Y:S06]  /*03a0*/  @P0 EXIT ;  /* 0x000000000000094d */ /* 0x000fec0003800000 */
[----:B------:R-:W-:Y:S01]  /*03b0*/  STG.E.64 desc[UR4][R12.64], R2 ;  /* 0x000000020c007986 */ /* 0x000fe2000c101b04 */
[----:B------:R-:W-:Y:S05]  /*03c0*/  EXIT ;  /* 0x000000000000794d */ /* 0x000fea0003800000 */
.L_x_0:
[----:B------:R-:W-:-:S00]  /*03d0*/  BRA `(.L_x_0) ;  /* 0xfffffffc00fc7947 */ /* 0x000fc0000383ffff */
[----:B------:R-:W-:-:S00]  /*03e0*/  NOP ;  /* 0x0000000000007918 */ /* 0x000fc00000000000 */
        /* <DEDUP_REMOVED lines=9> */
.L_x_1:


//--------------------- .nv.global.init           --------------------------
	.section	.nv.global.init,"aw",@progbits
.nv.global.init:
	.type		_$_str,@object
	.size		_$_str,(.L_0 - _$_str)
_$_str:
        /*0000*/ 	.byte	0x5f, 0x5f, 0x43, 0x55, 0x44, 0x41, 0x5f, 0x46, 0x54, 0x5a, 0x00
.L_0:


//--------------------- .nv.constant0.triton_poi_fused_add_native_layer_norm_3 --------------------------
	.section	.nv.constant0.triton_poi_fused_add_native_layer_norm_3,"a",@progbits
	.sectionflags	@""
	.align	4
.nv.constant0.triton_poi_fused_add_native_layer_norm_3:
	.zero		588
